//
// Generated by NVIDIA NVVM Compiler
//
// Compiler Build ID: CL-36424714
// Cuda compilation tools, release 13.0, V13.0.88
// Based on NVVM 20.0.0
//

.version 9.0
.target sm_100
.address_size 64

	// .globl	_Z15vectorAddKernelPfS_S_i

.visible .entry _Z15vectorAddKernelPfS_S_i(
	.param .u64 .ptr .align 1 _Z15vectorAddKernelPfS_S_i_param_0,
	.param .u64 .ptr .align 1 _Z15vectorAddKernelPfS_S_i_param_1,
	.param .u64 .ptr .align 1 _Z15vectorAddKernelPfS_S_i_param_2,
	.param .u32 _Z15vectorAddKernelPfS_S_i_param_3
)
{
	.reg .pred 	%p<2>;
	.reg .b32 	%r<6>;
	.reg .b32 	%f<4>;
	.reg .b64 	%rd<11>;

	ld.param.u64 	%rd1, [_Z15vectorAddKernelPfS_S_i_param_0];
	ld.param.u64 	%rd2, [_Z15vectorAddKernelPfS_S_i_param_1];
	ld.param.u64 	%rd3, [_Z15vectorAddKernelPfS_S_i_param_2];
	ld.param.u32 	%r2, [_Z15vectorAddKernelPfS_S_i_param_3];
	mov.u32 	%r3, %tid.x;
	mov.u32 	%r4, %ctaid.x;
	mov.u32 	%r5, %ntid.x;
	mad.lo.s32 	%r1, %r4, %r5, %r3;
	setp.ge.s32 	%p1, %r1, %r2;
	@%p1 bra 	$L__BB0_2;
	cvta.to.global.u64 	%rd4, %rd2;
	cvta.to.global.u64 	%rd5, %rd3;
	cvta.to.global.u64 	%rd6, %rd1;
	mul.wide.s32 	%rd7, %r1, 4;
	add.s64 	%rd8, %rd4, %rd7;
	ld.global.f32 	%f1, [%rd8];
	add.s64 	%rd9, %rd5, %rd7;
	ld.global.f32 	%f2, [%rd9];
	add.f32 	%f3, %f1, %f2;
	add.s64 	%rd10, %rd6, %rd7;
	st.global.f32 	[%rd10], %f3;
$L__BB0_2:
	ret;

}


// ===== COMPILED SASS (sm_100) =====

	.target	sm_100

	.elftype	@"ET_EXEC"


//--------------------- .note.nv.tkinfo           --------------------------
	.section	.note.nv.tkinfo,"",@"SHT_NOTE"
	.sectionflags	@"SHF_NOTE_NV_TKINFO"
	.tkinfo
        /*0018*/ 	.word	0x00000002
        /*0030*/ 	.string	""
        /*0030*/ 	.string	"ptxas"
        /*0030*/ 	.string	"Cuda compilation tools, release 13.0, V13.0.88"
        /*0030*/ 	.string	"Build cuda_13.0.r13.0/compiler.36424714_0"
        /*0030*/ 	.string	"-arch sm_100 -m 64 "



//--------------------- .note.nv.cuinfo           --------------------------
	.section	.note.nv.cuinfo,"",@"SHT_NOTE"
	.sectionflags	@"SHF_NOTE_NV_CUINFO"
        /*0018*/ 	.short	0x0002
        /*001a*/ 	.short	0x0064
        /*001c*/ 	.short	0x0082
	.zero		2


//--------------------- .nv.info                  --------------------------
	.section	.nv.info,"",@"SHT_CUDA_INFO"
	.align	4


	//----- nvinfo : EIATTR_REGCOUNT
	.align		4
        /*0000*/ 	.byte	0x04, 0x2f
        /*0002*/ 	.short	(.L_1 - .L_0)
	.align		4
.L_0:
        /*0004*/ 	.word	index@(_Z15vectorAddKernelPfS_S_i)
        /*0008*/ 	.word	0x0000000c


	//----- nvinfo : EIATTR_FRAME_SIZE
	.align		4
.L_1:
        /*000c*/ 	.byte	0x04, 0x11
        /*000e*/ 	.short	(.L_3 - .L_2)
	.align		4
.L_2:
        /*0010*/ 	.word	index@(_Z15vectorAddKernelPfS_S_i)
        /*0014*/ 	.word	0x00000000


	//----- nvinfo : EIATTR_MIN_STACK_SIZE
	.align		4
.L_3:
        /*0018*/ 	.byte	0x04, 0x12
        /*001a*/ 	.short	(.L_5 - .L_4)
	.align		4
.L_4:
        /*001c*/ 	.word	index@(_Z15vectorAddKernelPfS_S_i)
        /*0020*/ 	.word	0x00000000
.L_5:


//--------------------- .nv.compat                --------------------------
	.section	.nv.compat,"",@"SHT_CUDA_COMPAT_INFO"
	.align	4
        /*0000*/ 	.byte	0x02, 0x09, 0x00, 0x00, 0x02, 0x02, 0x01, 0x00, 0x02, 0x05, 0x05, 0x00, 0x03, 0x07, 0x01, 0x01
        /*0010*/ 	.byte	0x02, 0x03, 0x00, 0x00, 0x02, 0x06, 0x01, 0x00, 0x04, 0x0b, 0x08, 0x00, 0x09, 0x00, 0x00, 0x00
        /*0020*/ 	.byte	0x00, 0x00, 0x00, 0x00


//--------------------- .nv.info._Z15vectorAddKernelPfS_S_i --------------------------
	.section	.nv.info._Z15vectorAddKernelPfS_S_i,"",@"SHT_CUDA_INFO"
	.sectionflags	@""
	.align	4


	//----- nvinfo : EIATTR_CUDA_API_VERSION
	.align		4
        /*0000*/ 	.byte	0x04, 0x37
        /*0002*/ 	.short	(.L_7 - .L_6)
.L_6:
        /*0004*/ 	.word	0x00000082


	//----- nvinfo : EIATTR_KPARAM_INFO
	.align		4
.L_7:
        /*0008*/ 	.byte	0x04, 0x17
        /*000a*/ 	.short	(.L_9 - .L_8)
.L_8:
        /*000c*/ 	.word	0x00000000
        /*0010*/ 	.short	0x0003
        /*0012*/ 	.short	0x0018
        /*0014*/ 	.byte	0x00, 0xf0, 0x11, 0x00


	//----- nvinfo : EIATTR_KPARAM_INFO
	.align		4
.L_9:
        /*0018*/ 	.byte	0x04, 0x17
        /*001a*/ 	.short	(.L_11 - .L_10)
.L_10:
        /*001c*/ 	.word	0x00000000
        /*0020*/ 	.short	0x0002
        /*0022*/ 	.short	0x0010
        /*0024*/ 	.byte	0x00, 0xf5, 0x21, 0x00


	//----- nvinfo : EIATTR_KPARAM_INFO
	.align		4
.L_11:
        /*0028*/ 	.byte	0x04, 0x17
        /*002a*/ 	.short	(.L_13 - .L_12)
.L_12:
        /*002c*/ 	.word	0x00000000
        /*0030*/ 	.short	0x0001
        /*0032*/ 	.short	0x0008
        /*0034*/ 	.byte	0x00, 0xf5, 0x21, 0x00


	//----- nvinfo : EIATTR_KPARAM_INFO
	.align		4
.L_13:
        /*0038*/ 	.byte	0x04, 0x17
        /*003a*/ 	.short	(.L_15 - .L_14)
.L_14:
        /*003c*/ 	.word	0x00000000
        /*0040*/ 	.short	0x0000
        /*0042*/ 	.short	0x0000
        /*0044*/ 	.byte	0x00, 0xf5, 0x21, 0x00


	//----- nvinfo : EIATTR_SPARSE_MMA_MASK
	.align		4
.L_15:
        /*0048*/ 	.byte	0x03, 0x50
        /*004a*/ 	.short	0x0000


	//----- nvinfo : EIATTR_MAXREG_COUNT
	.align		4
        /*004c*/ 	.byte	0x03, 0x1b
        /*004e*/ 	.short	0x00ff


	//----- nvinfo : EIATTR_MERCURY_ISA_VERSION
	.align		4
        /*0050*/ 	.byte	0x03, 0x5f
        /*0052*/ 	.short	0x0101


	//----- nvinfo : EIATTR_VRC_CTA_INIT_COUNT
	.align		4
        /*0054*/ 	.byte	0x02, 0x4a
	.zero		1
	.zero		1


	//----- nvinfo : EIATTR_EXIT_INSTR_OFFSETS
	.align		4
        /*0058*/ 	.byte	0x04, 0x1c
        /*005a*/ 	.short	(.L_17 - .L_16)


	//   ....[0]....
.L_16:
        /*005c*/ 	.word	0x00000070


	//   ....[1]....
        /*0060*/ 	.word	0x00000130


	//----- nvinfo : EIATTR_CBANK_PARAM_SIZE
	.align		4
.L_17:
        /*0064*/ 	.byte	0x03, 0x19
        /*0066*/ 	.short	0x001c


	//----- nvinfo : EIATTR_PARAM_CBANK
	.align		4
        /*0068*/ 	.byte	0x04, 0x0a
        /*006a*/ 	.short	(.L_19 - .L_18)
	.align		4
.L_18:
        /*006c*/ 	.word	index@(.nv.constant0._Z15vectorAddKernelPfS_S_i)
        /*0070*/ 	.short	0x0380
        /*0072*/ 	.short	0x001c


	//----- nvinfo : EIATTR_SW_WAR
	.align		4
.L_19:
        /*0074*/ 	.byte	0x04, 0x36
        /*0076*/ 	.short	(.L_21 - .L_20)
.L_20:
        /*0078*/ 	.word	0x00000008
.L_21:


//--------------------- .nv.callgraph             --------------------------
	.section	.nv.callgraph,"",@"SHT_CUDA_CALLGRAPH"
	.align	4
	.sectionentsize	8
	.align		4
        /*0000*/ 	.word	0x00000000
	.align		4
        /*0004*/ 	.word	0xffffffff
	.align		4
        /*0008*/ 	.word	0x00000000
	.align		4
        /*000c*/ 	.word	0xfffffffe
	.align		4
        /*0010*/ 	.word	0x00000000
	.align		4
        /*0014*/ 	.word	0xfffffffd
	.align		4
        /*0018*/ 	.word	0x00000000
	.align		4
        /*001c*/ 	.word	0xfffffffc


//--------------------- .text._Z15vectorAddKernelPfS_S_i --------------------------
	.section	.text._Z15vectorAddKernelPfS_S_i,"ax",@progbits
	.align	128
        .global         _Z15vectorAddKernelPfS_S_i
        .type           _Z15vectorAddKernelPfS_S_i,@function
        .size           _Z15vectorAddKernelPfS_S_i,(.L_x_1 - _Z15vectorAddKernelPfS_S_i)
        .other          _Z15vectorAddKernelPfS_S_i,@"STO_CUDA_ENTRY STV_DEFAULT"
_Z15vectorAddKernelPfS_S_i:
.text._Z15vectorAddKernelPfS_S_i:
[----:B------:R-:W-:Y:S01]  /*0000*/  LDC R1, c[0x0][0x37c] ;  /* 0x0000df00ff017b82 */ /* 0x000fe20000000800 */
[----:B------:R-:W0:Y:S07]  /*0010*/  S2R R9, SR_TID.X ;  /* 0x0000000000097919 */ /* 0x000e2e0000002100 */
[----:B------:R-:W0:Y:S01]  /*0020*/  S2UR UR4, SR_CTAID.X ;  /* 0x00000000000479c3 */ /* 0x000e220000002500 */
[----:B------:R-:W1:Y:S07]  /*0030*/  LDCU UR5, c[0x0][0x398] ;  /* 0x00007300ff0577ac */ /* 0x000e6e0008000800 */
[----:B------:R-:W0:Y:S02]  /*0040*/  LDC R0, c[0x0][0x360] ;  /* 0x0000d800ff007b82 */ /* 0x000e240000000800 */
[----:B0-----:R-:W-:-:S05]  /*0050*/  IMAD R9, R0, UR4, R9 ;  /* 0x0000000400097c24 */ /* 0x001fca000f8e0209 */
[----:B-1----:R-:W-:-:S13]  /*0060*/  ISETP.GE.AND P0, PT, R9, UR5, PT ;  /* 0x0000000509007c0c */ /* 0x002fda000bf06270 */
[----:B------:R-:W-:Y:S05]  /*0070*/  @P0 EXIT ;  /* 0x000000000000094d */ /* 0x000fea0003800000 */
[----:B------:R-:W0:Y:S01]  /*0080*/  LDC.64 R2, c[0x0][0x388] ;  /* 0x0000e200ff027b82 */ /* 0x000e220000000a00 */
[----:B------:R-:W1:Y:S07]  /*0090*/  LDCU.64 UR4, c[0x0][0x358] ;  /* 0x00006b00ff0477ac */ /* 0x000e6e0008000a00 */
[----:B------:R-:W2:Y:S08]  /*00a0*/  LDC.64 R4, c[0x0][0x390] ;  /* 0x0000e400ff047b82 */ /* 0x000eb00000000a00 */
[----:B------:R-:W3:Y:S01]  /*00b0*/  LDC.64 R6, c[0x0][0x380] ;  /* 0x0000e000ff067b82 */ /* 0x000ee20000000a00 */
[----:B0-----:R-:W-:-:S06]  /*00c0*/  IMAD.WIDE R2, R9, 0x4, R2 ;  /* 0x0000000409027825 */ /* 0x001fcc00078e0202 */
[----:B-1----:R-:W4:Y:S01]  /*00d0*/  LDG.E R2, desc[UR4][R2.64] ;  /* 0x0000000402027981 */ /* 0x002f22000c1e1900 */
[----:B--2---:R-:W-:-:S06]  /*00e0*/  IMAD.WIDE R4, R9, 0x4, R4 ;  /* 0x0000000409047825 */ /* 0x004fcc00078e0204 */
[----:B------:R-:W4:Y:S01]  /*00f0*/  LDG.E R5, desc[UR4][R4.64] ;  /* 0x0000000404057981 */ /* 0x000f22000c1e1900 */
[----:B---3--:R-:W-:-:S04]  /*0100*/  IMAD.WIDE R6, R9, 0x4, R6 ;  /* 0x0000000409067825 */ /* 0x008fc800078e0206 */
[----:B----4-:R-:W-:-:S05]  /*0110*/  FADD R9, R2, R5 ;  /* 0x0000000502097221 */ /* 0x010fca0000000000 */
[----:B------:R-:W-:Y:S01]  /*0120*/  STG.E desc[UR4][R6.64], R9 ;  /* 0x0000000906007986 */ /* 0x000fe2000c101904 */
[----:B------:R-:W-:Y:S05]  /*0130*/  EXIT ;  /* 0x000000000000794d */ /* 0x000fea0003800000 */
.L_x_0:
[----:B------:R-:W-:-:S00]  /*0140*/  BRA `(.L_x_0) ;  /* 0xfffffffc00fc7947 */ /* 0x000fc0000383ffff */
[----:B------:R-:W-:-:S00]  /*0150*/  NOP ;  /* 0x0000000000007918 */ /* 0x000fc00000000000 */
        /* <DEDUP_REMOVED lines=10> */
.L_x_1:


//--------------------- .nv.shared.reserved.0     --------------------------
	.section	.nv.shared.reserved.0,"aw",@nobits
	.weak		__nv_reservedSMEM_offset_0_alias
	.size		__nv_reservedSMEM_offset_0_alias, 0, 64
	.other		__nv_reservedSMEM_offset_0_alias,@"STO_CUDA_RESERVED_SHARED STV_DEFAULT"
__nv_reservedSMEM_offset_0_alias:
	.zero		0
	.zero		64


//--------------------- .nv.constant0._Z15vectorAddKernelPfS_S_i --------------------------
	.section	.nv.constant0._Z15vectorAddKernelPfS_S_i,"a",@progbits
	.sectionflags	@""
	.align	4
.nv.constant0._Z15vectorAddKernelPfS_S_i:
	.zero		924


//--------------------- SYMBOLS --------------------------

	.type		.nv.reservedSmem.offset0,@object
	.size		.nv.reservedSmem.offset0,0x4
